	.headerflags	@"EF_CUDA_TEXMODE_UNIFIED EF_CUDA_64BIT_ADDRESS EF_CUDA_ACCELERATORS EF_CUDA_SM90 EF_CUDA_VIRTUAL_SM(EF_CUDA_SM90)"
	.elftype	@"ET_EXEC"


//--------------------- .nv.info                  --------------------------
	.section	.nv.info,"",@"SHT_CUDA_INFO"
	.align	4


	//----- nvinfo : EIATTR_REGCOUNT
	.align		4
        /*0000*/ 	.byte	0x04, 0x2f
        /*0002*/ 	.short	(.L_3 - .L_2)
	.align		4
.L_2:
        /*0004*/ 	.word	index@(triton_poi_fused_add_div_sqrt_14)
        /*0008*/ 	.word	0x00000020


	//----- nvinfo : EIATTR_MIN_STACK_SIZE
	.align		4
.L_3:
        /*000c*/ 	.byte	0x04, 0x12
        /*000e*/ 	.short	(.L_5 - .L_4)
	.align		4
.L_4:
        /*0010*/ 	.word	index@(triton_poi_fused_add_div_sqrt_14)
        /*0014*/ 	.word	0x00000000


	//----- nvinfo : EIATTR_FRAME_SIZE
	.align		4
.L_5:
        /*0018*/ 	.byte	0x04, 0x11
        /*001a*/ 	.short	(.L_7 - .L_6)
	.align		4
.L_6:
        /*001c*/ 	.word	index@(triton_poi_fused_add_div_sqrt_14)
        /*0020*/ 	.word	0x00000000


	//----- nvinfo : EIATTR_MIN_STACK_SIZE
	.align		4
.L_7:
        /*0024*/ 	.byte	0x04, 0x12
        /*0026*/ 	.short	(.L_9 - .L_8)
	.align		4
.L_8:
        /*0028*/ 	.word	index@(triton_poi_fused_add_div_sqrt_14)
        /*002c*/ 	.word	0x00000000
.L_9:


//--------------------- .nv.info.triton_poi_fused_add_div_sqrt_14 --------------------------
	.section	.nv.info.triton_poi_fused_add_div_sqrt_14,"",@"SHT_CUDA_INFO"
	.sectionflags	@""
	.align	4


	//----- nvinfo : EIATTR_CUDA_API_VERSION
	.align		4
        /*0000*/ 	.byte	0x04, 0x37
        /*0002*/ 	.short	(.L_11 - .L_10)
.L_10:
        /*0004*/ 	.word	0x0000007c


	//----- nvinfo : EIATTR_KPARAM_INFO
	.align		4
.L_11:
        /*0008*/ 	.byte	0x04, 0x17
        /*000a*/ 	.short	(.L_13 - .L_12)
.L_12:
        /*000c*/ 	.word	0x00000000
        /*0010*/ 	.short	0x0004
        /*0012*/ 	.short	0x001c
        /*0014*/ 	.byte	0x00, 0xf0, 0x11, 0x00


	//----- nvinfo : EIATTR_KPARAM_INFO
	.align		4
.L_13:
        /*0018*/ 	.byte	0x04, 0x17
        /*001a*/ 	.short	(.L_15 - .L_14)
.L_14:
        /*001c*/ 	.word	0x00000000
        /*0020*/ 	.short	0x0003
        /*0022*/ 	.short	0x0018
        /*0024*/ 	.byte	0x00, 0xf0, 0x11, 0x00


	//----- nvinfo : EIATTR_KPARAM_INFO
	.align		4
.L_15:
        /*0028*/ 	.byte	0x04, 0x17
        /*002a*/ 	.short	(.L_17 - .L_16)
.L_16:
        /*002c*/ 	.word	0x00000000
        /*0030*/ 	.short	0x0002
        /*0032*/ 	.short	0x0010
        /*0034*/ 	.byte	0x00, 0xf4, 0x21, 0x00


	//----- nvinfo : EIATTR_KPARAM_INFO
	.align		4
.L_17:
        /*0038*/ 	.byte	0x04, 0x17
        /*003a*/ 	.short	(.L_19 - .L_18)
.L_18:
        /*003c*/ 	.word	0x00000000
        /*0040*/ 	.short	0x0001
        /*0042*/ 	.short	0x0008
        /*0044*/ 	.byte	0x00, 0xf4, 0x21, 0x00


	//----- nvinfo : EIATTR_KPARAM_INFO
	.align		4
.L_19:
        /*0048*/ 	.byte	0x04, 0x17
        /*004a*/ 	.short	(.L_21 - .L_20)
.L_20:
        /*004c*/ 	.word	0x00000000
        /*0050*/ 	.short	0x0000
        /*0052*/ 	.short	0x0000
        /*0054*/ 	.byte	0x00, 0xf4, 0x21, 0x00


	//----- nvinfo : EIATTR_SPARSE_MMA_MASK
	.align		4
.L_21:
        /*0058*/ 	.byte	0x03, 0x50
        /*005a*/ 	.short	0x0000


	//----- nvinfo : EIATTR_MAXREG_COUNT
	.align		4
        /*005c*/ 	.byte	0x03, 0x1b
        /*005e*/ 	.short	0x00ff


	//----- nvinfo : EIATTR_EXIT_INSTR_OFFSETS
	.align		4
        /*0060*/ 	.byte	0x04, 0x1c
        /*0062*/ 	.short	(.L_23 - .L_22)


	//   ....[0]....
.L_22:
        /*0064*/ 	.word	0x00000fa0


	//   ....[1]....
        /*0068*/ 	.word	0x00000fc0


	//----- nvinfo : EIATTR_REQNTID
	.align		4
.L_23:
        /*006c*/ 	.byte	0x04, 0x10
        /*006e*/ 	.short	(.L_25 - .L_24)
.L_24:
        /*0070*/ 	.word	0x00000080
        /*0074*/ 	.word	0x00000001
        /*0078*/ 	.word	0x00000001


	//----- nvinfo : EIATTR_CBANK_PARAM_SIZE
	.align		4
.L_25:
        /*007c*/ 	.byte	0x03, 0x19
        /*007e*/ 	.short	0x0020


	//----- nvinfo : EIATTR_PARAM_CBANK
	.align		4
        /*0080*/ 	.byte	0x04, 0x0a
        /*0082*/ 	.short	(.L_27 - .L_26)
	.align		4
.L_26:
        /*0084*/ 	.word	index@(.nv.constant0.triton_poi_fused_add_div_sqrt_14)
        /*0088*/ 	.short	0x0210
        /*008a*/ 	.short	0x0020


	//----- nvinfo : EIATTR_SW_WAR
	.align		4
.L_27:
        /*008c*/ 	.byte	0x04, 0x36
        /*008e*/ 	.short	(.L_29 - .L_28)
.L_28:
        /*0090*/ 	.word	0x00000008
.L_29:


//--------------------- .nv.callgraph             --------------------------
	.section	.nv.callgraph,"",@"SHT_CUDA_CALLGRAPH"
	.align	4
	.sectionentsize	8
	.align		4
        /*0000*/ 	.word	0x00000000
	.align		4
        /*0004*/ 	.word	0xffffffff
	.align		4
        /*0008*/ 	.word	0x00000000
	.align		4
        /*000c*/ 	.word	0xfffffffe
	.align		4
        /*0010*/ 	.word	0x00000000
	.align		4
        /*0014*/ 	.word	0xfffffffd
	.align		4
        /*0018*/ 	.word	0x00000000
	.align		4
        /*001c*/ 	.word	0xfffffffc


//--------------------- .nv.constant4             --------------------------
	.section	.nv.constant4,"a",@progbits
	.align	8
	.align		8
.nv.constant4:
        /*0000*/ 	.dword	_$_str
	.align		8
        /*0008*/ 	.dword	_$_str_$_2


//--------------------- .text.triton_poi_fused_add_div_sqrt_14 --------------------------
	.section	.text.triton_poi_fused_add_div_sqrt_14,"ax",@progbits
	.sectionflags	@"SHF_BARRIERS=1"
	.align	128
        .global         triton_poi_fused_add_div_sqrt_14
        .type           triton_poi_fused_add_div_sqrt_14,@function
        .size           triton_poi_fused_add_div_sqrt_14,(.L_x_1 - triton_poi_fused_add_div_sqrt_14)
        .other          triton_poi_fused_add_div_sqrt_14,@"STO_CUDA_ENTRY STV_DEFAULT"
triton_poi_fused_add_div_sqrt_14:
.text.triton_poi_fused_add_div_sqrt_14:
[----:B------:R-:W0:Y:S01]  /*0000*/  LDC R1, c[0x0][0x28] ;  /* 0x00000a00ff017b82 */ /* 0x000e220000000800 */
[----:B------:R-:W1:Y:S01]  /*0010*/  S2R R12, SR_TID.X ;  /* 0x00000000000c7919 */ /* 0x000e620000002100 */
[----:B------:R-:W-:Y:S01]  /*0020*/  ULDC.64 UR6, c[0x0][0x208] ;  /* 0x0000820000067ab9 */ /* 0x000fe20000000a00 */
[----:B------:R-:W2:Y:S01]  /*0030*/  S2R R0, SR_CTAID.Y ;  /* 0x0000000000007919 */ /* 0x000ea20000002600 */
[----:B------:R-:W3:Y:S01]  /*0040*/  S2R R15, SR_CTAID.X ;  /* 0x00000000000f7919 */ /* 0x000ee20000002500 */
[----:B-1----:R-:W-:Y:S01]  /*0050*/  IMAD.SHL.U32 R2, R12, 0x4, RZ ;  /* 0x000000040c027824 */ /* 0x002fe200078e00ff */
[----:B------:R-:W-:-:S04]  /*0060*/  SHF.R.U32.HI R14, RZ, 0x6, R12 ;  /* 0x00000006ff0e7819 */ /* 0x000fc8000001160c */
[----:B------:R-:W-:Y:S02]  /*0070*/  LOP3.LUT R3, R2, 0xfc, RZ, 0xc0, !PT ;  /* 0x000000fc02037812 */ /* 0x000fe400078ec0ff */
[----:B------:R-:W-:Y:S01]  /*0080*/  SGXT.U32 R14, R14, 0x1 ;  /* 0x000000010e0e781a */ /* 0x000fe20000000000 */
[----:B---3--:R-:W-:Y:S01]  /*0090*/  IMAD.SHL.U32 R15, R15, 0x4, RZ ;  /* 0x000000040f0f7824 */ /* 0x008fe200078e00ff */
[----:B--2---:R-:W-:Y:S02]  /*00a0*/  PRMT R4, R3, 0x6540, R0 ;  /* 0x0000654003047816 */ /* 0x004fe40000000000 */
[----:B------:R-:W1:Y:S02]  /*00b0*/  LDC.64 R2, c[0x0][0x210] ;  /* 0x00008400ff027b82 */ /* 0x000e640000000a00 */
[----:B------:R-:W-:Y:S02]  /*00c0*/  SHF.R.S32.HI R5, RZ, 0x1f, R4 ;  /* 0x0000001fff057819 */ /* 0x000fe40000011404 */
[----:B------:R-:W-:-:S02]  /*00d0*/  ISETP.GE.AND P0, PT, R4, 0x100, PT ;  /* 0x000001000400780c */ /* 0x000fc40003f06270 */
[----:B------:R-:W-:Y:S02]  /*00e0*/  LEA.HI R5, R5, R4, RZ, 0x6 ;  /* 0x0000000405057211 */ /* 0x000fe400078f30ff */
[----:B------:R-:W-:Y:S02]  /*00f0*/  LOP3.LUT R8, R15, 0x2, R14, 0xfe, !PT ;  /* 0x000000020f087812 */ /* 0x000fe400078efe0e */
[----:B------:R-:W-:Y:S02]  /*0100*/  LOP3.LUT R7, R5, 0xffffffc0, RZ, 0xc0, !PT ;  /* 0xffffffc005077812 */ /* 0x000fe400078ec0ff */
[----:B------:R-:W-:Y:S02]  /*0110*/  SHF.R.S32.HI R6, RZ, 0x6, R5 ;  /* 0x00000006ff067819 */ /* 0x000fe40000011405 */
[----:B------:R-:W-:Y:S01]  /*0120*/  LOP3.LUT R5, R15, R14, RZ, 0xfc, !PT ;  /* 0x0000000e0f057212 */ /* 0x000fe200078efcff */
[----:B------:R-:W-:-:S03]  /*0130*/  IMAD.IADD R7, R4, 0x1, -R7 ;  /* 0x0000000104077824 */ /* 0x000fc600078e0a07 */
[C---:B------:R-:W-:Y:S01]  /*0140*/  ISETP.LT.AND P1, PT, R5.reuse, 0x3c1, !P0 ;  /* 0x000003c10500780c */ /* 0x040fe20004721270 */
[----:B------:R-:W-:Y:S01]  /*0150*/  IMAD R9, R6, 0xf040, R7 ;  /* 0x0000f04006097824 */ /* 0x000fe200078e0207 */
[C---:B------:R-:W-:Y:S02]  /*0160*/  ISETP.LT.AND P0, PT, R8.reuse, 0x3c1, !P0 ;  /* 0x000003c10800780c */ /* 0x040fe40004701270 */
[----:B------:R-:W-:Y:S01]  /*0170*/  CS2R R6, SRZ ;  /* 0x0000000000067805 */ /* 0x000fe2000001ff00 */
[----:B------:R-:W-:Y:S01]  /*0180*/  IMAD R19, R8, 0x40, R9 ;  /* 0x0000004008137824 */ /* 0x000fe200078e0209 */
[----:B------:R-:W-:Y:S02]  /*0190*/  LEA R17, R5, R9, 0x6 ;  /* 0x0000000905117211 */ /* 0x000fe400078e30ff */
[----:B------:R-:W-:Y:S02]  /*01a0*/  CS2R R4, SRZ ;  /* 0x0000000000047805 */ /* 0x000fe4000001ff00 */
[----:B------:R-:W-:-:S02]  /*01b0*/  CS2R R8, SRZ ;  /* 0x0000000000087805 */ /* 0x000fc4000001ff00 */
[----:B------:R-:W-:Y:S01]  /*01c0*/  CS2R R10, SRZ ;  /* 0x00000000000a7805 */ /* 0x000fe2000001ff00 */
[----:B-1----:R-:W-:-:S04]  /*01d0*/  IMAD.WIDE R18, R19, 0x4, R2 ;  /* 0x0000000413127825 */ /* 0x002fc800078e0202 */
[----:B------:R-:W-:Y:S01]  /*01e0*/  IMAD.WIDE R16, R17, 0x4, R2 ;  /* 0x0000000411107825 */ /* 0x000fe200078e0202 */
[----:B------:R-:W2:Y:S04]  /*01f0*/  @P0 LDG.E.EL.128 R8, desc[UR6][R18.64] ;  /* 0x0000000612080981 */ /* 0x000ea8000c2e1d00 */
[----:B------:R1:W3:Y:S01]  /*0200*/  @P1 LDG.E.EL.128 R4, desc[UR6][R16.64] ;  /* 0x0000000610041981 */ /* 0x0002e2000c2e1d00 */
[----:B------:R-:W4:Y:S01]  /*0210*/  S2UR UR5, SR_CgaCtaId ;  /* 0x00000000000579c3 */ /* 0x000f220000008800 */
[----:B------:R-:W-:Y:S01]  /*0220*/  IMAD.SHL.U32 R2, R12, 0x10, RZ ;  /* 0x000000100c027824 */ /* 0x000fe200078e00ff */
[----:B------:R-:W-:-:S04]  /*0230*/  UMOV UR4, 0x400 ;  /* 0x0000040000047882 */ /* 0x000fc80000000000 */
[----:B------:R-:W-:Y:S02]  /*0240*/  LOP3.LUT R13, R2, 0x3f0, RZ, 0xc0, !PT ;  /* 0x000003f0020d7812 */ /* 0x000fe400078ec0ff */
[----:B------:R-:W5:Y:S02]  /*0250*/  LDC.64 R2, c[0x0][0x218] ;  /* 0x00008600ff027b82 */ /* 0x000f640000000a00 */
[----:B------:R-:W-:Y:S02]  /*0260*/  LOP3.LUT R14, R13, R14, RZ, 0xfc, !PT ;  /* 0x0000000e0d0e7212 */ /* 0x000fe400078efcff */
[----:B-1----:R-:W-:Y:S01]  /*0270*/  SHF.R.U32.HI R16, RZ, 0x2, R12 ;  /* 0x00000002ff107819 */ /* 0x002fe2000001160c */
[----:B----4-:R-:W-:-:S06]  /*0280*/  UPRMT UR4, UR5, 0x654, UR4 ;  /* 0x0000065405047896 */ /* 0x010fcc0008000004 */
[----:B------:R-:W-:Y:S02]  /*0290*/  IADD3 R17, R13, UR4, RZ ;  /* 0x000000040d117c10 */ /* 0x000fe4000fffe0ff */
[----:B------:R-:W-:-:S03]  /*02a0*/  SGXT.U32 R13, R16, 0x5 ;  /* 0x00000005100d781a */ /* 0x000fc60000000000 */
[----:B------:R-:W-:Y:S01]  /*02b0*/  IMAD R19, R14, 0x4, R17 ;  /* 0x000000040e137824 */ /* 0x000fe200078e0211 */
[--C-:B------:R-:W-:Y:S02]  /*02c0*/  SHF.R.S32.HI R16, RZ, 0x17, R0.reuse ;  /* 0x00000017ff107819 */ /* 0x100fe40000011400 */
[----:B------:R-:W-:Y:S02]  /*02d0*/  PRMT R0, R13, 0x6540, R0 ;  /* 0x000065400d007816 */ /* 0x000fe40000000000 */
[----:B------:R-:W-:Y:S02]  /*02e0*/  SGXT R13, R16, 0x1 ;  /* 0x00000001100d781a */ /* 0x000fe40000000200 */
[----:B------:R-:W-:Y:S02]  /*02f0*/  LOP3.LUT R15, R15, 0x3, R12, 0xf8, !PT ;  /* 0x000000030f0f7812 */ /* 0x000fe400078ef80c */
[----:B------:R-:W-:Y:S02]  /*0300*/  LEA.HI R14, R13, R0, RZ, 0x6 ;  /* 0x000000000d0e7211 */ /* 0x000fe400078f30ff */
[----:B------:R-:W-:-:S02]  /*0310*/  ISETP.GE.AND P0, PT, R15, 0x3c1, PT ;  /* 0x000003c10f00780c */ /* 0x000fc40003f06270 */
[----:B------:R-:W-:Y:S02]  /*0320*/  SHF.R.S32.HI R16, RZ, 0x6, R14 ;  /* 0x00000006ff107819 */ /* 0x000fe4000001140e */
[C---:B------:R-:W-:Y:S02]  /*0330*/  ISETP.LT.AND P6, PT, R0.reuse, 0x100, !P0 ;  /* 0x000001000000780c */ /* 0x040fe400047c1270 */
[----:B------:R-:W-:Y:S01]  /*0340*/  LOP3.LUT R14, R0, 0x20, RZ, 0xfc, !PT ;  /* 0x00000020000e7812 */ /* 0x000fe200078efcff */
[----:B------:R-:W-:-:S03]  /*0350*/  IMAD R17, R16, 0x3c1, R15 ;  /* 0x000003c110117824 */ /* 0x000fc600078e020f */
[----:B------:R-:W-:Y:S01]  /*0360*/  LEA.HI R18, R13, R14, RZ, 0x6 ;  /* 0x0000000e0d127211 */ /* 0x000fe200078f30ff */
[----:B0----5:R-:W-:Y:S01]  /*0370*/  IMAD.WIDE R16, R17, 0x4, R2 ;  /* 0x0000000411107825 */ /* 0x021fe200078e0202 */
[----:B------:R-:W-:Y:S02]  /*0380*/  ISETP.LT.AND P2, PT, R14, 0x100, !P0 ;  /* 0x000001000e00780c */ /* 0x000fe40004741270 */
[----:B------:R-:W-:Y:S01]  /*0390*/  SHF.R.S32.HI R18, RZ, 0x6, R18 ;  /* 0x00000006ff127819 */ /* 0x000fe20000011412 */
[----:B--2---:R-:W-:Y:S04]  /*03a0*/  STS [R19+0x8], R8 ;  /* 0x0000080813007388 */ /* 0x004fe80000000800 */
[----:B---3--:R-:W-:Y:S04]  /*03b0*/  STS [R19], R4 ;  /* 0x0000000413007388 */ /* 0x008fe80000000800 */
[----:B------:R0:W-:Y:S04]  /*03c0*/  STS [R19+0x14], R5 ;  /* 0x0000140513007388 */ /* 0x0001e80000000800 */
[----:B------:R-:W-:Y:S04]  /*03d0*/  STS [R19+0x28], R6 ;  /* 0x0000280613007388 */ /* 0x000fe80000000800 */
[----:B------:R1:W-:Y:S04]  /*03e0*/  STS [R19+0x3c], R7 ;  /* 0x00003c0713007388 */ /* 0x0003e80000000800 */
[----:B------:R2:W-:Y:S04]  /*03f0*/  STS [R19+0x1c], R9 ;  /* 0x00001c0913007388 */ /* 0x0005e80000000800 */
[----:B------:R3:W-:Y:S04]  /*0400*/  STS [R19+0x30], R10 ;  /* 0x0000300a13007388 */ /* 0x0007e80000000800 */
[----:B------:R4:W-:Y:S01]  /*0410*/  STS [R19+0x44], R11 ;  /* 0x0000440b13007388 */ /* 0x0009e20000000800 */
[----:B0-----:R-:W-:Y:S01]  /*0420*/  CS2R R4, SRZ ;  /* 0x0000000000047805 */ /* 0x001fe2000001ff00 */
[----:B------:R-:W-:Y:S01]  /*0430*/  BAR.SYNC.DEFER_BLOCKING 0x0 ;  /* 0x0000000000007b1d */ /* 0x000fe20000010000 */
[----:B-1----:R-:W-:-:S04]  /*0440*/  IMAD R7, R18, 0x3c1, R15 ;  /* 0x000003c112077824 */ /* 0x002fc800078e020f */
[----:B------:R-:W-:Y:S01]  /*0450*/  IMAD.WIDE R6, R7, 0x4, R2 ;  /* 0x0000000407067825 */ /* 0x000fe200078e0202 */
[----:B------:R0:W5:Y:S04]  /*0460*/  @P6 LDG.E.EL R4, desc[UR6][R16.64] ;  /* 0x0000000610046981 */ /* 0x000168000c2e1900 */
[----:B------:R1:W5:Y:S01]  /*0470*/  @P2 LDG.E.EL R5, desc[UR6][R6.64] ;  /* 0x0000000606052981 */ /* 0x000362000c2e1900 */
[----:B------:R-:W-:-:S04]  /*0480*/  LOP3.LUT R8, R0, 0x40, RZ, 0xfc, !PT ;  /* 0x0000004000087812 */ /* 0x000fc800078efcff */
[C---:B--2---:R-:W-:Y:S02]  /*0490*/  LEA.HI R9, R13.reuse, R8, RZ, 0x6 ;  /* 0x000000080d097211 */ /* 0x044fe400078f30ff */
[----:B------:R-:W-:Y:S02]  /*04a0*/  ISETP.LT.AND P5, PT, R8, 0x100, !P0 ;  /* 0x000001000800780c */ /* 0x000fe400047a1270 */
[----:B---3--:R-:W-:Y:S02]  /*04b0*/  SHF.R.S32.HI R10, RZ, 0x6, R9 ;  /* 0x00000006ff0a7819 */ /* 0x008fe40000011409 */
[----:B------:R-:W-:Y:S02]  /*04c0*/  LOP3.LUT R8, R0, 0x60, RZ, 0xfc, !PT ;  /* 0x0000006000087812 */ /* 0x000fe400078efcff */
[----:B0-----:R-:W-:Y:S01]  /*04d0*/  LOP3.LUT R16, R12, 0x7c, RZ, 0xc0, !PT ;  /* 0x0000007c0c107812 */ /* 0x001fe200078ec0ff */
[----:B----4-:R-:W-:Y:S01]  /*04e0*/  IMAD R11, R10, 0x3c1, R15 ;  /* 0x000003c10a0b7824 */ /* 0x010fe200078e020f */
[----:B------:R-:W-:Y:S01]  /*04f0*/  LEA.HI R9, R13, R8, RZ, 0x6 ;  /* 0x000000080d097211 */ /* 0x000fe200078f30ff */
[----:B------:R-:W-:-:S02]  /*0500*/  IMAD.MOV.U32 R17, RZ, RZ, RZ ;  /* 0x000000ffff117224 */ /* 0x000fc400078e00ff */
[----:B------:R-:W-:Y:S01]  /*0510*/  IMAD.WIDE R10, R11, 0x4, R2 ;  /* 0x000000040b0a7825 */ /* 0x000fe200078e0202 */
[----:B-1----:R-:W-:Y:S02]  /*0520*/  SHF.R.S32.HI R6, RZ, 0x6, R9 ;  /* 0x00000006ff067819 */ /* 0x002fe40000011409 */
[----:B------:R-:W-:Y:S01]  /*0530*/  LOP3.LUT R9, R12, 0x7f, RZ, 0xc0, !PT ;  /* 0x0000007f0c097812 */ /* 0x000fe200078ec0ff */
[----:B------:R-:W-:Y:S01]  /*0540*/  VIADD R16, R16, UR4 ;  /* 0x0000000410107c36 */ /* 0x000fe20008000000 */
[----:B------:R0:W2:Y:S03]  /*0550*/  @P5 LDG.E.EL R17, desc[UR6][R10.64] ;  /* 0x000000060a115981 */ /* 0x0000a6000c2e1900 */
[----:B------:R-:W-:-:S05]  /*0560*/  IMAD R16, R9, 0x4, R16 ;  /* 0x0000000409107824 */ /* 0x000fca00078e0210 */
[----:B------:R1:W3:Y:S01]  /*0570*/  LDS R20, [R16] ;  /* 0x0000000010147984 */ /* 0x0002e20000000800 */
[----:B0-----:R-:W-:-:S04]  /*0580*/  LOP3.LUT R11, R9, 0x80, RZ, 0xfc, !PT ;  /* 0x00000080090b7812 */ /* 0x001fc800078efcff */
[----:B------:R-:W-:Y:S02]  /*0590*/  LOP3.LUT R11, R11, 0xfc, RZ, 0xc0, !PT ;  /* 0x000000fc0b0b7812 */ /* 0x000fe400078ec0ff */
[----:B------:R-:W-:Y:S01]  /*05a0*/  ISETP.LT.AND P4, PT, R8, 0x100, !P0 ;  /* 0x000001000800780c */ /* 0x000fe20004781270 */
[----:B------:R-:W-:Y:S01]  /*05b0*/  HFMA2.MMA R8, -RZ, RZ, 0, 0 ;  /* 0x00000000ff087435 */ /* 0x000fe200000001ff */
[----:B------:R-:W-:Y:S01]  /*05c0*/  LOP3.LUT R14, R0, 0x80, RZ, 0xfc, !PT ;  /* 0x00000080000e7812 */ /* 0x000fe200078efcff */
[----:B------:R-:W-:-:S03]  /*05d0*/  IMAD R7, R6, 0x3c1, R15 ;  /* 0x000003c106077824 */ /* 0x000fc600078e020f */
[----:B------:R-:W-:Y:S01]  /*05e0*/  LEA.HI R10, R13, R14, RZ, 0x6 ;  /* 0x0000000e0d0a7211 */ /* 0x000fe200078f30ff */
[----:B------:R-:W-:Y:S01]  /*05f0*/  IMAD.WIDE R6, R7, 0x4, R2 ;  /* 0x0000000407067825 */ /* 0x000fe200078e0202 */
[----:B------:R-:W-:Y:S02]  /*0600*/  ISETP.LT.AND P3, PT, R14, 0x100, !P0 ;  /* 0x000001000e00780c */ /* 0x000fe40004761270 */
[----:B------:R-:W-:-:S03]  /*0610*/  SHF.R.S32.HI R10, RZ, 0x6, R10 ;  /* 0x00000006ff0a7819 */ /* 0x000fc6000001140a */
[----:B------:R0:W4:Y:S02]  /*0620*/  @P4 LDG.E.EL R8, desc[UR6][R6.64] ;  /* 0x0000000606084981 */ /* 0x000124000c2e1900 */
[----:B0-----:R-:W-:Y:S01]  /*0630*/  IMAD R7, R10, 0x3c1, R15 ;  /* 0x000003c10a077824 */ /* 0x001fe200078e020f */
[----:B------:R-:W-:-:S03]  /*0640*/  MOV R10, RZ ;  /* 0x000000ff000a7202 */ /* 0x000fc60000000f00 */
[----:B------:R-:W-:Y:S01]  /*0650*/  IMAD.WIDE R6, R7, 0x4, R2 ;  /* 0x0000000407067825 */ /* 0x000fe200078e0202 */
[----:B------:R-:W-:-:S04]  /*0660*/  P2R R21, PR, RZ, 0x4 ;  /* 0x00000004ff157803 */ /* 0x000fc80000000000 */
[----:B------:R0:W2:Y:S01]  /*0670*/  @P3 LDG.E.EL R10, desc[UR6][R6.64] ;  /* 0x00000006060a3981 */ /* 0x0000a2000c2e1900 */
[----:B------:R-:W-:Y:S01]  /*0680*/  LOP3.LUT R24, R0, 0xe0, RZ, 0xfc, !PT ;  /* 0x000000e000187812 */ /* 0x000fe200078efcff */
[----:B-1----:R-:W-:Y:S02]  /*0690*/  IMAD.MOV.U32 R16, RZ, RZ, RZ ;  /* 0x000000ffff107224 */ /* 0x002fe400078e00ff */
[----:B-----5:R-:W-:Y:S01]  /*06a0*/  FADD R12, R4, 9.9999997171806853657e-10 ;  /* 0x3089705f040c7421 */ /* 0x020fe20000000000 */
[----:B------:R-:W-:-:S04]  /*06b0*/  VIADD R4, R11, UR4 ;  /* 0x000000040b047c36 */ /* 0x000fc80008000000 */
[----:B------:R-:W-:Y:S01]  /*06c0*/  IMAD R11, R9, 0x4, R4 ;  /* 0x00000004090b7824 */ /* 0x000fe200078e0204 */
[----:B------:R-:W1:Y:S01]  /*06d0*/  MUFU.SQRT R12, R12 ;  /* 0x0000000c000c7308 */ /* 0x000e620000002000 */
[----:B------:R-:W-:-:S04]  /*06e0*/  FADD R18, R5, 9.9999997171806853657e-10 ;  /* 0x3089705f05127421 */ /* 0x000fc80000000000 */
[----:B------:R-:W5:Y:S03]  /*06f0*/  LDS R11, [R11+0x200] ;  /* 0x000200000b0b7984 */ /* 0x000f660000000800 */
[----:B------:R-:W3:Y:S01]  /*0700*/  MUFU.SQRT R18, R18 ;  /* 0x0000001200127308 */ /* 0x000ee20000002000 */
[----:B------:R-:W-:Y:S01]  /*0710*/  LOP3.LUT R4, R0, 0xa0, RZ, 0xfc, !PT ;  /* 0x000000a000047812 */ /* 0x000fe200078efcff */
[----:B-1----:R-:W-:-:S03]  /*0720*/  FADD R22, R12, 1.00000001335143196e-10 ;  /* 0x2edbe6ff0c167421 */ /* 0x002fc60000000000 */
[----:B------:R-:W-:Y:S02]  /*0730*/  LEA.HI R5, R13, R4, RZ, 0x6 ;  /* 0x000000040d057211 */ /* 0x000fe400078f30ff */
[----:B------:R-:W-:Y:S02]  /*0740*/  FSETP.GT.AND P1, PT, R22, 8.50705917302346158658e+37, PT ;  /* 0x7e8000001600780b */ /* 0x000fe40003f24000 */
[----:B0-----:R-:W-:Y:S02]  /*0750*/  SHF.R.S32.HI R6, RZ, 0x6, R5 ;  /* 0x00000006ff067819 */ /* 0x001fe40000011405 */
[----:B------:R-:W-:Y:S01]  /*0760*/  ISETP.LT.AND P2, PT, R4, 0x100, !P0 ;  /* 0x000001000400780c */ /* 0x000fe20004741270 */
[----:B---3--:R-:W-:Y:S01]  /*0770*/  FADD R14, R18, 1.00000001335143196e-10 ;  /* 0x2edbe6ff120e7421 */ /* 0x008fe20000000000 */
[----:B------:R-:W-:Y:S01]  /*0780*/  HFMA2.MMA R12, -RZ, RZ, 0, 0 ;  /* 0x00000000ff0c7435 */ /* 0x000fe200000001ff */
[----:B------:R-:W-:-:S04]  /*0790*/  IMAD R19, R6, 0x3c1, R15 ;  /* 0x000003c106137824 */ /* 0x000fc800078e020f */
[----:B------:R-:W-:-:S04]  /*07a0*/  IMAD.WIDE R18, R19, 0x4, R2 ;  /* 0x0000000413127825 */ /* 0x000fc800078e0202 */
[----:B------:R-:W-:Y:S01]  /*07b0*/  @P1 FMUL R22, R22, 0.25 ;  /* 0x3e80000016161820 */ /* 0x000fe20000400000 */
[----:B------:R-:W-:Y:S01]  /*07c0*/  @P1 FMUL R20, R20, 0.25 ;  /* 0x3e80000014141820 */ /* 0x000fe20000400000 */
[----:B------:R-:W-:Y:S02]  /*07d0*/  FSETP.GT.AND P1, PT, R14, 8.50705917302346158658e+37, PT ;  /* 0x7e8000000e00780b */ /* 0x000fe40003f24000 */
[----:B------:R-:W-:Y:S01]  /*07e0*/  LOP3.LUT R4, R0, 0xc0, RZ, 0xfc, !PT ;  /* 0x000000c000047812 */ /* 0x000fe200078efcff */
[----:B------:R0:W3:Y:S03]  /*07f0*/  @P2 LDG.E.EL R12, desc[UR6][R18.64] ;  /* 0x00000006120c2981 */ /* 0x0000e6000c2e1900 */
[----:B------:R-:W-:-:S04]  /*0800*/  LEA.HI R5, R13, R4, RZ, 0x6 ;  /* 0x000000040d057211 */ /* 0x000fc800078f30ff */
[----:B------:R-:W-:-:S03]  /*0810*/  SHF.R.S32.HI R6, RZ, 0x6, R5 ;  /* 0x00000006ff067819 */ /* 0x000fc60000011405 */
[----:B------:R-:W-:Y:S01]  /*0820*/  @P1 FMUL R14, R14, 0.25 ;  /* 0x3e8000000e0e1820 */ /* 0x000fe20000400000 */
[----:B-----5:R-:W-:Y:S01]  /*0830*/  @P1 FMUL R11, R11, 0.25 ;  /* 0x3e8000000b0b1820 */ /* 0x020fe20000400000 */
[----:B------:R-:W-:Y:S01]  /*0840*/  ISETP.LT.AND P1, PT, R4, 0x100, !P0 ;  /* 0x000001000400780c */ /* 0x000fe20004721270 */
[----:B------:R-:W-:Y:S01]  /*0850*/  IMAD R7, R6, 0x3c1, R15 ;  /* 0x000003c106077824 */ /* 0x000fe200078e020f */
[----:B------:R-:W-:Y:S01]  /*0860*/  LEA.HI R13, R13, R24, RZ, 0x6 ;  /* 0x000000180d0d7211 */ /* 0x000fe200078f30ff */
[----:B0-----:R-:W0:Y:S01]  /*0870*/  MUFU.RCP R19, R22 ;  /* 0x0000001600137308 */ /* 0x001e220000001000 */
[----:B------:R-:W1:Y:S01]  /*0880*/  LDC.64 R4, c[0x0][0x220] ;  /* 0x00008800ff047b82 */ /* 0x000e620000000a00 */
[----:B------:R-:W-:Y:S01]  /*0890*/  IMAD.WIDE R6, R7, 0x4, R2 ;  /* 0x0000000407067825 */ /* 0x000fe200078e0202 */
[----:B------:R-:W-:Y:S02]  /*08a0*/  SHF.R.S32.HI R18, RZ, 0x6, R13 ;  /* 0x00000006ff127819 */ /* 0x000fe4000001140d */
[----:B------:R-:W-:-:S05]  /*08b0*/  ISETP.LT.AND P0, PT, R24, 0x100, !P0 ;  /* 0x000001001800780c */ /* 0x000fca0004701270 */
[----:B------:R5:W3:Y:S01]  /*08c0*/  @P1 LDG.E.EL R16, desc[UR6][R6.64] ;  /* 0x0000000606101981 */ /* 0x000ae2000c2e1900 */
[--C-:B------:R-:W-:Y:S02]  /*08d0*/  IMAD R13, R18, 0x3c1, R15.reuse ;  /* 0x000003c1120d7824 */ /* 0x100fe400078e020f */
[----:B------:R-:W-:Y:S02]  /*08e0*/  IMAD R15, R0, 0x3c1, R15 ;  /* 0x000003c1000f7824 */ /* 0x000fe400078e020f */
[----:B------:R-:W-:Y:S02]  /*08f0*/  IMAD.MOV.U32 R0, RZ, RZ, RZ ;  /* 0x000000ffff007224 */ /* 0x000fe400078e00ff */
[----:B------:R-:W-:-:S05]  /*0900*/  IMAD.WIDE R2, R13, 0x4, R2 ;  /* 0x000000040d027825 */ /* 0x000fca00078e0202 */
[----:B------:R0:W3:Y:S01]  /*0910*/  @P0 LDG.E.EL R0, desc[UR6][R2.64] ;  /* 0x0000000602000981 */ /* 0x0000e2000c2e1900 */
[----:B-----5:R-:W-:-:S04]  /*0920*/  LOP3.LUT R6, R9, 0x100, RZ, 0xfc, !PT ;  /* 0x0000010009067812 */ /* 0x020fc800078efcff */
[----:B------:R-:W-:-:S04]  /*0930*/  LOP3.LUT R6, R6, 0x17c, RZ, 0xc0, !PT ;  /* 0x0000017c06067812 */ /* 0x000fc800078ec0ff */
[----:B------:R-:W-:Y:S02]  /*0940*/  IADD3 R6, R6, UR4, RZ ;  /* 0x0000000406067c10 */ /* 0x000fe4000fffe0ff */
[----:B0-----:R-:W-:-:S03]  /*0950*/  LOP3.LUT R2, R9, 0x180, RZ, 0xfc, !PT ;  /* 0x0000018009027812 */ /* 0x001fc600078efcff */
[----:B------:R-:W-:Y:S01]  /*0960*/  IMAD R13, R9, 0x4, R6 ;  /* 0x00000004090d7824 */ /* 0x000fe200078e0206 */
[----:B------:R-:W-:Y:S01]  /*0970*/  LOP3.LUT R2, R2, 0x1fc, RZ, 0xc0, !PT ;  /* 0x000001fc02027812 */ /* 0x000fe200078ec0ff */
[----:B------:R-:W-:Y:S01]  /*0980*/  FMUL R23, R19, R20 ;  /* 0x0000001413177220 */ /* 0x000fe20000400000 */
[----:B--2---:R-:W-:Y:S02]  /*0990*/  FADD R20, R17, 9.9999997171806853657e-10 ;  /* 0x3089705f11147421 */ /* 0x004fe40000000000 */
[----:B------:R4:W0:Y:S01]  /*09a0*/  LDS R6, [R13+0x400] ;  /* 0x000400000d067984 */ /* 0x0008220000000800 */
[----:B------:R-:W-:-:S03]  /*09b0*/  VIADD R2, R2, UR4 ;  /* 0x0000000402027c36 */ /* 0x000fc60008000000 */
[----:B------:R-:W2:Y:S02]  /*09c0*/  MUFU.SQRT R20, R20 ;  /* 0x0000001400147308 */ /* 0x000ea40000002000 */
[C---:B------:R-:W-:Y:S01]  /*09d0*/  LEA R17, R9.reuse, R2, 0x2 ;  /* 0x0000000209117211 */ /* 0x040fe200078e10ff */
[----:B----4-:R-:W-:Y:S01]  /*09e0*/  FADD R13, R8, 9.9999997171806853657e-10 ;  /* 0x3089705f080d7421 */ /* 0x010fe20000000000 */
[----:B------:R-:W-:-:S03]  /*09f0*/  LOP3.LUT R8, R9, 0x200, RZ, 0xfc, !PT ;  /* 0x0000020009087812 */ /* 0x000fc600078efcff */
[----:B------:R4:W5:Y:S01]  /*0a00*/  LDS R2, [R17+0x600] ;  /* 0x0006000011027984 */ /* 0x0009620000000800 */
[----:B------:R-:W-:Y:S01]  /*0a10*/  LOP3.LUT R8, R8, 0x27c, RZ, 0xc0, !PT ;  /* 0x0000027c08087812 */ /* 0x000fe200078ec0ff */
[----:B-1----:R-:W-:Y:S01]  /*0a20*/  IMAD.WIDE R18, R15, 0x4, R4 ;  /* 0x000000040f127825 */ /* 0x002fe200078e0204 */
[----:B------:R-:W1:Y:S03]  /*0a30*/  MUFU.SQRT R13, R13 ;  /* 0x0000000d000d7308 */ /* 0x000e660000002000 */
[----:B------:R-:W-:Y:S01]  /*0a40*/  VIADD R8, R8, UR4 ;  /* 0x0000000408087c36 */ /* 0x000fe20008000000 */
[----:B------:R1:W-:Y:S01]  /*0a50*/  @P6 STG.E desc[UR6][R18.64], R23 ;  /* 0x0000001712006986 */ /* 0x0003e2000c101906 */
[----:B--2---:R-:W-:Y:S01]  /*0a60*/  FADD R7, R20, 1.00000001335143196e-10 ;  /* 0x2edbe6ff14077421 */ /* 0x004fe20000000000 */
[----:B----4-:R-:W-:Y:S01]  /*0a70*/  FADD R17, R10, 9.9999997171806853657e-10 ;  /* 0x3089705f0a117421 */ /* 0x010fe20000000000 */
[----:B------:R-:W-:-:S03]  /*0a80*/  LOP3.LUT R10, R9, 0x280, RZ, 0xfc, !PT ;  /* 0x00000280090a7812 */ /* 0x000fc600078efcff */
[----:B------:R-:W-:Y:S01]  /*0a90*/  FSETP.GT.AND P6, PT, R7, 8.50705917302346158658e+37, PT ;  /* 0x7e8000000700780b */ /* 0x000fe20003fc4000 */
[----:B-1----:R-:W-:Y:S01]  /*0aa0*/  IMAD R18, R9, 0x4, R8 ;  /* 0x0000000409127824 */ /* 0x002fe200078e0208 */
[----:B------:R-:W-:-:S04]  /*0ab0*/  LOP3.LUT R10, R10, 0x2fc, RZ, 0xc0, !PT ;  /* 0x000002fc0a0a7812 */ /* 0x000fc800078ec0ff */
[----:B------:R-:W1:Y:S01]  /*0ac0*/  LDS R8, [R18+0x800] ;  /* 0x0008000012087984 */ /* 0x000e620000000800 */
[----:B------:R-:W-:Y:S01]  /*0ad0*/  IADD3 R10, R10, UR4, RZ ;  /* 0x000000040a0a7c10 */ /* 0x000fe2000fffe0ff */
[----:B------:R-:W2:Y:S01]  /*0ae0*/  MUFU.SQRT R17, R17 ;  /* 0x0000001100117308 */ /* 0x000ea20000002000 */
[----:B------:R-:W-:-:S03]  /*0af0*/  FADD R3, R13, 1.00000001335143196e-10 ;  /* 0x2edbe6ff0d037421 */ /* 0x000fc60000000000 */
[----:B------:R-:W-:Y:S02]  /*0b00*/  IMAD R19, R9, 0x4, R10 ;  /* 0x0000000409137824 */ /* 0x000fe400078e020a */
[----:B------:R-:W-:Y:S01]  /*0b10*/  @P6 FMUL R7, R7, 0.25 ;  /* 0x3e80000007076820 */ /* 0x000fe20000400000 */
[----:B0-----:R-:W-:Y:S01]  /*0b20*/  @P6 FMUL R6, R6, 0.25 ;  /* 0x3e80000006066820 */ /* 0x001fe20000400000 */
[----:B------:R-:W-:Y:S01]  /*0b30*/  FSETP.GT.AND P6, PT, R3, 8.50705917302346158658e+37, PT ;  /* 0x7e8000000300780b */ /* 0x000fe20003fc4000 */
[----:B------:R0:W4:Y:S01]  /*0b40*/  LDS R10, [R19+0xa00] ;  /* 0x000a0000130a7984 */ /* 0x0001220000000800 */
[----:B--2---:R-:W-:Y:S01]  /*0b50*/  FADD R13, R17, 1.00000001335143196e-10 ;  /* 0x2edbe6ff110d7421 */ /* 0x004fe20000000000 */
[----:B0-----:R-:W-:-:S10]  /*0b60*/  LOP3.LUT R19, R9, 0x380, RZ, 0xfc, !PT ;  /* 0x0000038009137812 */ /* 0x001fd400078efcff */
[----:B------:R-:W-:Y:S01]  /*0b70*/  @P6 FMUL R3, R3, 0.25 ;  /* 0x3e80000003036820 */ /* 0x000fe20000400000 */
[----:B-----5:R-:W-:Y:S01]  /*0b80*/  @P6 FMUL R2, R2, 0.25 ;  /* 0x3e80000002026820 */ /* 0x020fe20000400000 */
[----:B------:R-:W-:Y:S02]  /*0b90*/  FSETP.GT.AND P6, PT, R13, 8.50705917302346158658e+37, PT ;  /* 0x7e8000000d00780b */ /* 0x000fe40003fc4000 */
[----:B------:R-:W-:-:S11]  /*0ba0*/  LOP3.LUT R19, R19, 0x3fc, RZ, 0xc0, !PT ;  /* 0x000003fc13137812 */ /* 0x000fd600078ec0ff */
[----:B------:R-:W-:Y:S01]  /*0bb0*/  @P6 FMUL R13, R13, 0.25 ;  /* 0x3e8000000d0d6820 */ /* 0x000fe20000400000 */
[----:B-1----:R-:W-:Y:S01]  /*0bc0*/  @P6 FMUL R8, R8, 0.25 ;  /* 0x3e80000008086820 */ /* 0x002fe20000400000 */
[----:B------:R-:W0:Y:S08]  /*0bd0*/  MUFU.RCP R14, R14 ;  /* 0x0000000e000e7308 */ /* 0x000e300000001000 */
[----:B------:R1:W2:Y:S01]  /*0be0*/  MUFU.RCP R23, R13 ;  /* 0x0000000d00177308 */ /* 0x0002a20000001000 */
[----:B------:R-:W-:-:S02]  /*0bf0*/  VIADD R29, R15, 0x2d0c0 ;  /* 0x0002d0c00f1d7836 */ /* 0x000fc40000000000 */
[----:B0-----:R-:W-:Y:S01]  /*0c00*/  FMUL R11, R14, R11 ;  /* 0x0000000b0e0b7220 */ /* 0x001fe20000400000 */
[----:B-1----:R-:W-:Y:S01]  /*0c10*/  IADD3 R13, R15, 0x1e080, RZ ;  /* 0x0001e0800f0d7810 */ /* 0x002fe20007ffe0ff */
[----:B--2---:R-:W-:Y:S01]  /*0c20*/  FMUL R23, R23, R8 ;  /* 0x0000000817177220 */ /* 0x004fe20000400000 */
[----:B---3--:R-:W-:Y:S01]  /*0c30*/  FADD R20, R12, 9.9999997171806853657e-10 ;  /* 0x3089705f0c147421 */ /* 0x008fe20000000000 */
[----:B------:R-:W-:-:S04]  /*0c40*/  LOP3.LUT R12, R9, 0x300, RZ, 0xfc, !PT ;  /* 0x00000300090c7812 */ /* 0x000fc800078efcff */
[----:B------:R-:W-:Y:S01]  /*0c50*/  LOP3.LUT R12, R12, 0x37c, RZ, 0xc0, !PT ;  /* 0x0000037c0c0c7812 */ /* 0x000fe200078ec0ff */
[----:B------:R-:W0:Y:S04]  /*0c60*/  MUFU.SQRT R20, R20 ;  /* 0x0000001400147308 */ /* 0x000e280000002000 */
[----:B------:R-:W-:-:S05]  /*0c70*/  VIADD R12, R12, UR4 ;  /* 0x000000040c0c7c36 */ /* 0x000fca0008000000 */
[----:B------:R-:W-:-:S05]  /*0c80*/  LEA R18, R9, R12, 0x2 ;  /* 0x0000000c09127211 */ /* 0x000fca00078e10ff */
[----:B------:R1:W2:Y:S01]  /*0c90*/  LDS R12, [R18+0xc00] ;  /* 0x000c0000120c7984 */ /* 0x0002a20000000800 */
[----:B------:R-:W-:Y:S01]  /*0ca0*/  FADD R22, R16, 9.9999997171806853657e-10 ;  /* 0x3089705f10167421 */ /* 0x000fe20000000000 */
[----:B0-----:R-:W-:Y:S01]  /*0cb0*/  FADD R17, R20, 1.00000001335143196e-10 ;  /* 0x2edbe6ff14117421 */ /* 0x001fe20000000000 */
[----:B------:R-:W-:-:S04]  /*0cc0*/  VIADD R20, R19, UR4 ;  /* 0x0000000413147c36 */ /* 0x000fc80008000000 */
[----:B------:R-:W0:Y:S01]  /*0cd0*/  MUFU.SQRT R22, R22 ;  /* 0x0000001600167308 */ /* 0x000e220000002000 */
[----:B------:R-:W-:Y:S01]  /*0ce0*/  FSETP.GT.AND P6, PT, R17, 8.50705917302346158658e+37, PT ;  /* 0x7e8000001100780b */ /* 0x000fe20003fc4000 */
[----:B------:R-:W-:Y:S02]  /*0cf0*/  IMAD R20, R9, 0x4, R20 ;  /* 0x0000000409147824 */ /* 0x000fe400078e0214 */
[----:B------:R-:W-:-:S03]  /*0d00*/  FADD R0, R0, 9.9999997171806853657e-10 ;  /* 0x3089705f00007421 */ /* 0x000fc60000000000 */
[----:B------:R-:W3:Y:S03]  /*0d10*/  LDS R9, [R20+0xe00] ;  /* 0x000e000014097984 */ /* 0x000ee60000000800 */
[----:B------:R-:W1:Y:S01]  /*0d20*/  MUFU.SQRT R0, R0 ;  /* 0x0000000000007308 */ /* 0x000e620000002000 */
[----:B0-----:R-:W-:-:S03]  /*0d30*/  FADD R16, R22, 1.00000001335143196e-10 ;  /* 0x2edbe6ff16107421 */ /* 0x001fc60000000000 */
[----:B------:R-:W-:Y:S01]  /*0d40*/  @P6 FMUL R17, R17, 0.25 ;  /* 0x3e80000011116820 */ /* 0x000fe20000400000 */
[----:B----4-:R-:W-:Y:S01]  /*0d50*/  @P6 FMUL R10, R10, 0.25 ;  /* 0x3e8000000a0a6820 */ /* 0x010fe20000400000 */
[----:B------:R-:W-:Y:S01]  /*0d60*/  FSETP.GT.AND P6, PT, R16, 8.50705917302346158658e+37, PT ;  /* 0x7e8000001000780b */ /* 0x000fe20003fc4000 */
[----:B-1----:R-:W-:-:S12]  /*0d70*/  FADD R18, R0, 1.00000001335143196e-10 ;  /* 0x2edbe6ff00127421 */ /* 0x002fd80000000000 */
[----:B------:R-:W-:Y:S01]  /*0d80*/  @P6 FMUL R16, R16, 0.25 ;  /* 0x3e80000010106820 */ /* 0x000fe20000400000 */
[----:B--2---:R-:W-:Y:S01]  /*0d90*/  @P6 FMUL R12, R12, 0.25 ;  /* 0x3e8000000c0c6820 */ /* 0x004fe20000400000 */
[----:B------:R-:W-:Y:S01]  /*0da0*/  FSETP.GT.AND P6, PT, R18, 8.50705917302346158658e+37, PT ;  /* 0x7e8000001200780b */ /* 0x000fe20003fc4000 */
[----:B------:R-:W-:-:S12]  /*0db0*/  MUFU.RCP R19, R7 ;  /* 0x0000000700137308 */ /* 0x000fd80000001000 */
[----:B------:R-:W-:Y:S01]  /*0dc0*/  @P6 FMUL R18, R18, 0.25 ;  /* 0x3e80000012126820 */ /* 0x000fe20000400000 */
[----:B---3--:R-:W-:Y:S01]  /*0dd0*/  @P6 FMUL R9, R9, 0.25 ;  /* 0x3e80000009096820 */ /* 0x008fe20000400000 */
[----:B------:R-:W-:Y:S02]  /*0de0*/  ISETP.NE.AND P6, PT, R21, RZ, PT ;  /* 0x000000ff1500720c */ /* 0x000fe40003fc5270 */
[----:B------:R-:W0:Y:S08]  /*0df0*/  MUFU.RCP R0, R18 ;  /* 0x0000001200007308 */ /* 0x000e300000001000 */
[----:B------:R1:W2:Y:S08]  /*0e00*/  MUFU.RCP R21, R3 ;  /* 0x0000000300157308 */ /* 0x0002b00000001000 */
[----:B------:R3:W4:Y:S08]  /*0e10*/  MUFU.RCP R25, R17 ;  /* 0x0000001100197308 */ /* 0x0007300000001000 */
[----:B------:R-:W5:Y:S01]  /*0e20*/  MUFU.RCP R27, R16 ;  /* 0x00000010001b7308 */ /* 0x000f620000001000 */
[----:B-1----:R-:W-:Y:S01]  /*0e30*/  IADD3 R3, R15, 0x7820, RZ ;  /* 0x000078200f037810 */ /* 0x002fe20007ffe0ff */
[----:B0-----:R-:W-:Y:S01]  /*0e40*/  FMUL R0, R0, R9 ;  /* 0x0000000900007220 */ /* 0x001fe20000400000 */
[----:B------:R-:W-:-:S02]  /*0e50*/  VIADD R7, R15, 0xf040 ;  /* 0x0000f0400f077836 */ /* 0x000fc40000000000 */
[----:B--2---:R-:W-:Y:S01]  /*0e60*/  FMUL R21, R21, R2 ;  /* 0x0000000215157220 */ /* 0x004fe20000400000 */
[----:B------:R-:W-:Y:S02]  /*0e70*/  VIADD R9, R15, 0x16860 ;  /* 0x000168600f097836 */ /* 0x000fe40000000000 */
[----:B------:R-:W-:Y:S01]  /*0e80*/  FMUL R19, R19, R6 ;  /* 0x0000000613137220 */ /* 0x000fe20000400000 */
[----:B---3--:R-:W-:Y:S02]  /*0e90*/  VIADD R17, R15, 0x258a0 ;  /* 0x000258a00f117836 */ /* 0x008fe40000000000 */
[----:B------:R-:W-:-:S04]  /*0ea0*/  IMAD.WIDE R2, R3, 0x4, R4 ;  /* 0x0000000403027825 */ /* 0x000fc800078e0204 */
[----:B----4-:R-:W-:Y:S01]  /*0eb0*/  FMUL R25, R25, R10 ;  /* 0x0000000a19197220 */ /* 0x010fe20000400000 */
[----:B------:R-:W-:Y:S01]  /*0ec0*/  IADD3 R10, R15, 0x348e0, RZ ;  /* 0x000348e00f0a7810 */ /* 0x000fe20007ffe0ff */
[----:B------:R-:W-:-:S04]  /*0ed0*/  IMAD.WIDE R6, R7, 0x4, R4 ;  /* 0x0000000407067825 */ /* 0x000fc800078e0204 */
[----:B-----5:R-:W-:Y:S01]  /*0ee0*/  FMUL R27, R27, R12 ;  /* 0x0000000c1b1b7220 */ /* 0x020fe20000400000 */
[--C-:B------:R-:W-:Y:S01]  /*0ef0*/  IMAD.WIDE R8, R9, 0x4, R4.reuse ;  /* 0x0000000409087825 */ /* 0x100fe200078e0204 */
[----:B------:R0:W-:Y:S03]  /*0f00*/  @P6 STG.E desc[UR6][R2.64], R11 ;  /* 0x0000000b02006986 */ /* 0x0001e6000c101906 */
[--C-:B------:R-:W-:Y:S01]  /*0f10*/  IMAD.WIDE R12, R13, 0x4, R4.reuse ;  /* 0x000000040d0c7825 */ /* 0x100fe200078e0204 */
[----:B------:R0:W-:Y:S03]  /*0f20*/  @P5 STG.E desc[UR6][R6.64], R19 ;  /* 0x0000001306005986 */ /* 0x0001e6000c101906 */
[--C-:B------:R-:W-:Y:S01]  /*0f30*/  IMAD.WIDE R14, R17, 0x4, R4.reuse ;  /* 0x00000004110e7825 */ /* 0x100fe200078e0204 */
[----:B------:R0:W-:Y:S03]  /*0f40*/  @P4 STG.E desc[UR6][R8.64], R21 ;  /* 0x0000001508004986 */ /* 0x0001e6000c101906 */
[--C-:B------:R-:W-:Y:S01]  /*0f50*/  IMAD.WIDE R16, R29, 0x4, R4.reuse ;  /* 0x000000041d107825 */ /* 0x100fe200078e0204 */
[----:B------:R0:W-:Y:S04]  /*0f60*/  @P3 STG.E desc[UR6][R12.64], R23 ;  /* 0x000000170c003986 */ /* 0x0001e8000c101906 */
[----:B------:R0:W-:Y:S01]  /*0f70*/  @P2 STG.E desc[UR6][R14.64], R25 ;  /* 0x000000190e002986 */ /* 0x0001e2000c101906 */
[----:B------:R-:W-:-:S03]  /*0f80*/  IMAD.WIDE R4, R10, 0x4, R4 ;  /* 0x000000040a047825 */ /* 0x000fc600078e0204 */
[----:B------:R0:W-:Y:S02]  /*0f90*/  @P1 STG.E desc[UR6][R16.64], R27 ;  /* 0x0000001b10001986 */ /* 0x0001e4000c101906 */
[----:B0-----:R-:W-:Y:S05]  /*0fa0*/  @!P0 EXIT ;  /* 0x000000000000894d */ /* 0x001fea0003800000 */
[----:B------:R-:W-:Y:S01]  /*0fb0*/  STG.E desc[UR6][R4.64], R0 ;  /* 0x0000000004007986 */ /* 0x000fe2000c101906 */
[----:B------:R-:W-:Y:S05]  /*0fc0*/  EXIT ;  /* 0x000000000000794d */ /* 0x000fea0003800000 */
.L_x_0:
[----:B------:R-:W-:-:S00]  /*0fd0*/  BRA `(.L_x_0) ;  /* 0xfffffffc00fc7947 */ /* 0x000fc0000383ffff */
[----:B------:R-:W-:-:S00]  /*0fe0*/  NOP ;  /* 0x0000000000007918 */ /* 0x000fc00000000000 */
        /* <DEDUP_REMOVED lines=9> */
.L_x_1:


//--------------------- .nv.global.init           --------------------------
	.section	.nv.global.init,"aw",@progbits
.nv.global.init:
	.type		_$_str,@object
	.size		_$_str,(_$_str_$_2 - _$_str)
_$_str:
        /*0000*/ 	.byte	0x5f, 0x5f, 0x43, 0x55, 0x44, 0x41, 0x5f, 0x46, 0x54, 0x5a, 0x00
	.type		_$_str_$_2,@object
	.size		_$_str_$_2,(.L_1 - _$_str_$_2)
_$_str_$_2:
        /*000b*/ 	.byte	0x5f, 0x5f, 0x43, 0x55, 0x44, 0x41, 0x5f, 0x50, 0x52, 0x45, 0x43, 0x5f, 0x53, 0x51, 0x52, 0x54
        /*001b*/ 	.byte	0x00
.L_1:


//--------------------- .nv.shared.triton_poi_fused_add_div_sqrt_14 --------------------------
	.section	.nv.shared.triton_poi_fused_add_div_sqrt_14,"aw",@nobits
	.sectionflags	@""
	.align	16
	.zero		1024


//--------------------- .nv.constant0.triton_poi_fused_add_div_sqrt_14 --------------------------
	.section	.nv.constant0.triton_poi_fused_add_div_sqrt_14,"a",@progbits
	.sectionflags	@""
	.align	4
.nv.constant0.triton_poi_fused_add_div_sqrt_14:
	.zero		560
